	.headerflags	@"EF_CUDA_TEXMODE_UNIFIED EF_CUDA_64BIT_ADDRESS EF_CUDA_ACCELERATORS EF_CUDA_SM90 EF_CUDA_VIRTUAL_SM(EF_CUDA_SM90)"
	.elftype	@"ET_EXEC"


//--------------------- .nv.info                  --------------------------
	.section	.nv.info,"",@"SHT_CUDA_INFO"
	.align	4


	//----- nvinfo : EIATTR_REGCOUNT
	.align		4
        /*0000*/ 	.byte	0x04, 0x2f
        /*0002*/ 	.short	(.L_1 - .L_0)
	.align		4
.L_0:
        /*0004*/ 	.word	index@(triton_poi_fused_convolution_hardtanh_hardtanh_backward_13)
        /*0008*/ 	.word	0x00000020


	//----- nvinfo : EIATTR_MIN_STACK_SIZE
	.align		4
.L_1:
        /*000c*/ 	.byte	0x04, 0x12
        /*000e*/ 	.short	(.L_3 - .L_2)
	.align		4
.L_2:
        /*0010*/ 	.word	index@(triton_poi_fused_convolution_hardtanh_hardtanh_backward_13)
        /*0014*/ 	.word	0x00000000


	//----- nvinfo : EIATTR_FRAME_SIZE
	.align		4
.L_3:
        /*0018*/ 	.byte	0x04, 0x11
        /*001a*/ 	.short	(.L_5 - .L_4)
	.align		4
.L_4:
        /*001c*/ 	.word	index@(triton_poi_fused_convolution_hardtanh_hardtanh_backward_13)
        /*0020*/ 	.word	0x00000000


	//----- nvinfo : EIATTR_MIN_STACK_SIZE
	.align		4
.L_5:
        /*0024*/ 	.byte	0x04, 0x12
        /*0026*/ 	.short	(.L_7 - .L_6)
	.align		4
.L_6:
        /*0028*/ 	.word	index@(triton_poi_fused_convolution_hardtanh_hardtanh_backward_13)
        /*002c*/ 	.word	0x00000000
.L_7:


//--------------------- .nv.info.triton_poi_fused_convolution_hardtanh_hardtanh_backward_13 --------------------------
	.section	.nv.info.triton_poi_fused_convolution_hardtanh_hardtanh_backward_13,"",@"SHT_CUDA_INFO"
	.sectionflags	@""
	.align	4


	//----- nvinfo : EIATTR_CUDA_API_VERSION
	.align		4
        /*0000*/ 	.byte	0x04, 0x37
        /*0002*/ 	.short	(.L_9 - .L_8)
.L_8:
        /*0004*/ 	.word	0x0000007c


	//----- nvinfo : EIATTR_KPARAM_INFO
	.align		4
.L_9:
        /*0008*/ 	.byte	0x04, 0x17
        /*000a*/ 	.short	(.L_11 - .L_10)
.L_10:
        /*000c*/ 	.word	0x00000000
        /*0010*/ 	.short	0x0004
        /*0012*/ 	.short	0x0020
        /*0014*/ 	.byte	0x00, 0xf0, 0x11, 0x00


	//----- nvinfo : EIATTR_KPARAM_INFO
	.align		4
.L_11:
        /*0018*/ 	.byte	0x04, 0x17
        /*001a*/ 	.short	(.L_13 - .L_12)
.L_12:
        /*001c*/ 	.word	0x00000000
        /*0020*/ 	.short	0x0003
        /*0022*/ 	.short	0x0018
        /*0024*/ 	.byte	0x00, 0xf4, 0x21, 0x00


	//----- nvinfo : EIATTR_KPARAM_INFO
	.align		4
.L_13:
        /*0028*/ 	.byte	0x04, 0x17
        /*002a*/ 	.short	(.L_15 - .L_14)
.L_14:
        /*002c*/ 	.word	0x00000000
        /*0030*/ 	.short	0x0002
        /*0032*/ 	.short	0x0010
        /*0034*/ 	.byte	0x00, 0xf4, 0x21, 0x00


	//----- nvinfo : EIATTR_KPARAM_INFO
	.align		4
.L_15:
        /*0038*/ 	.byte	0x04, 0x17
        /*003a*/ 	.short	(.L_17 - .L_16)
.L_16:
        /*003c*/ 	.word	0x00000000
        /*0040*/ 	.short	0x0001
        /*0042*/ 	.short	0x0008
        /*0044*/ 	.byte	0x00, 0xf4, 0x21, 0x00


	//----- nvinfo : EIATTR_KPARAM_INFO
	.align		4
.L_17:
        /*0048*/ 	.byte	0x04, 0x17
        /*004a*/ 	.short	(.L_19 - .L_18)
.L_18:
        /*004c*/ 	.word	0x00000000
        /*0050*/ 	.short	0x0000
        /*0052*/ 	.short	0x0000
        /*0054*/ 	.byte	0x00, 0xf4, 0x21, 0x00


	//----- nvinfo : EIATTR_SPARSE_MMA_MASK
	.align		4
.L_19:
        /*0058*/ 	.byte	0x03, 0x50
        /*005a*/ 	.short	0x0000


	//----- nvinfo : EIATTR_MAXREG_COUNT
	.align		4
        /*005c*/ 	.byte	0x03, 0x1b
        /*005e*/ 	.short	0x00ff


	//----- nvinfo : EIATTR_EXIT_INSTR_OFFSETS
	.align		4
        /*0060*/ 	.byte	0x04, 0x1c
        /*0062*/ 	.short	(.L_21 - .L_20)


	//   ....[0]....
.L_20:
        /*0064*/ 	.word	0x00000890


	//   ....[1]....
        /*0068*/ 	.word	0x000008b0


	//----- nvinfo : EIATTR_REQNTID
	.align		4
.L_21:
        /*006c*/ 	.byte	0x04, 0x10
        /*006e*/ 	.short	(.L_23 - .L_22)
.L_22:
        /*0070*/ 	.word	0x00000080
        /*0074*/ 	.word	0x00000001
        /*0078*/ 	.word	0x00000001


	//----- nvinfo : EIATTR_CBANK_PARAM_SIZE
	.align		4
.L_23:
        /*007c*/ 	.byte	0x03, 0x19
        /*007e*/ 	.short	0x0024


	//----- nvinfo : EIATTR_PARAM_CBANK
	.align		4
        /*0080*/ 	.byte	0x04, 0x0a
        /*0082*/ 	.short	(.L_25 - .L_24)
	.align		4
.L_24:
        /*0084*/ 	.word	index@(.nv.constant0.triton_poi_fused_convolution_hardtanh_hardtanh_backward_13)
        /*0088*/ 	.short	0x0210
        /*008a*/ 	.short	0x0024


	//----- nvinfo : EIATTR_SW_WAR
	.align		4
.L_25:
        /*008c*/ 	.byte	0x04, 0x36
        /*008e*/ 	.short	(.L_27 - .L_26)
.L_26:
        /*0090*/ 	.word	0x00000008
.L_27:


//--------------------- .nv.callgraph             --------------------------
	.section	.nv.callgraph,"",@"SHT_CUDA_CALLGRAPH"
	.align	4
	.sectionentsize	8
	.align		4
        /*0000*/ 	.word	0x00000000
	.align		4
        /*0004*/ 	.word	0xffffffff
	.align		4
        /*0008*/ 	.word	0x00000000
	.align		4
        /*000c*/ 	.word	0xfffffffe
	.align		4
        /*0010*/ 	.word	0x00000000
	.align		4
        /*0014*/ 	.word	0xfffffffd
	.align		4
        /*0018*/ 	.word	0x00000000
	.align		4
        /*001c*/ 	.word	0xfffffffc


//--------------------- .text.triton_poi_fused_convolution_hardtanh_hardtanh_backward_13 --------------------------
	.section	.text.triton_poi_fused_convolution_hardtanh_hardtanh_backward_13,"ax",@progbits
	.sectionflags	@"SHF_BARRIERS=1"
	.align	128
        .global         triton_poi_fused_convolution_hardtanh_hardtanh_backward_13
        .type           triton_poi_fused_convolution_hardtanh_hardtanh_backward_13,@function
        .size           triton_poi_fused_convolution_hardtanh_hardtanh_backward_13,(.L_x_1 - triton_poi_fused_convolution_hardtanh_hardtanh_backward_13)
        .other          triton_poi_fused_convolution_hardtanh_hardtanh_backward_13,@"STO_CUDA_ENTRY STV_DEFAULT"
triton_poi_fused_convolution_hardtanh_hardtanh_backward_13:
.text.triton_poi_fused_convolution_hardtanh_hardtanh_backward_13:
[----:B------:R-:W0:Y:S02]  /*0000*/  LDC R1, c[0x0][0x28] ;  /* 0x00000a00ff017b82 */ /* 0x000e240000000800 */
[----:B------:R-:W1:Y:S01]  /*0010*/  S2R R3, SR_TID.X ;  /* 0x0000000000037919 */ /* 0x000e620000002100 */
[----:B------:R-:W2:Y:S01]  /*0020*/  LDC.64 R24, c[0x0][0x210] ;  /* 0x00008400ff187b82 */ /* 0x000ea20000000a00 */
[----:B------:R-:W-:Y:S02]  /*0030*/  CS2R R4, SRZ ;  /* 0x0000000000047805 */ /* 0x000fe4000001ff00 */
[----:B------:R-:W-:Y:S01]  /*0040*/  CS2R R10, SRZ ;  /* 0x00000000000a7805 */ /* 0x000fe2000001ff00 */
[----:B------:R-:W3:Y:S01]  /*0050*/  S2R R2, SR_CTAID.X ;  /* 0x0000000000027919 */ /* 0x000ee20000002500 */
[----:B------:R-:W-:-:S03]  /*0060*/  ULDC.64 UR6, c[0x0][0x208] ;  /* 0x0000820000067ab9 */ /* 0x000fc60000000a00 */
[----:B------:R-:W4:Y:S01]  /*0070*/  LDC.64 R12, c[0x0][0x218] ;  /* 0x00008600ff0c7b82 */ /* 0x000f220000000a00 */
[----:B-1----:R-:W-:Y:S02]  /*0080*/  IMAD.SHL.U32 R0, R3, 0x8, RZ ;  /* 0x0000000803007824 */ /* 0x002fe400078e00ff */
[----:B---3--:R-:W-:Y:S01]  /*0090*/  IMAD.SHL.U32 R21, R2, 0x400, RZ ;  /* 0x0000040002157824 */ /* 0x008fe200078e00ff */
[----:B------:R-:W-:Y:S02]  /*00a0*/  SHF.R.S32.HI R17, RZ, 0x15, R2 ;  /* 0x00000015ff117819 */ /* 0x000fe40000011402 */
[----:B------:R-:W-:Y:S02]  /*00b0*/  LOP3.LUT R0, R0, 0x3f8, RZ, 0xc0, !PT ;  /* 0x000003f800007812 */ /* 0x000fe400078ec0ff */
[----:B------:R-:W-:Y:S02]  /*00c0*/  SGXT R17, R17, 0x1 ;  /* 0x000000011111781a */ /* 0x000fe40000000200 */
[----:B------:R-:W-:-:S04]  /*00d0*/  LOP3.LUT R2, R21, R0, RZ, 0xfc, !PT ;  /* 0x0000000015027212 */ /* 0x000fc800078efcff */
[----:B------:R-:W-:Y:S01]  /*00e0*/  LEA.HI R6, R17, R2, RZ, 0x5 ;  /* 0x0000000211067211 */ /* 0x000fe200078f28ff */
[C---:B--2---:R-:W-:Y:S01]  /*00f0*/  IMAD.WIDE R24, R2.reuse, 0x4, R24 ;  /* 0x0000000402187825 */ /* 0x044fe200078e0218 */
[----:B------:R-:W-:Y:S02]  /*0100*/  ISETP.GE.AND P0, PT, R2, 0x7c080, PT ;  /* 0x0007c0800200780c */ /* 0x000fe40003f06270 */
[----:B------:R-:W-:Y:S02]  /*0110*/  LOP3.LUT R9, R6, 0xffffffe0, RZ, 0xc0, !PT ;  /* 0xffffffe006097812 */ /* 0x000fe400078ec0ff */
[----:B------:R-:W-:-:S03]  /*0120*/  CS2R R6, SRZ ;  /* 0x0000000000067805 */ /* 0x000fc6000001ff00 */
[----:B------:R-:W-:Y:S01]  /*0130*/  IMAD.IADD R15, R2, 0x1, -R9 ;  /* 0x00000001020f7824 */ /* 0x000fe200078e0a09 */
[----:B------:R-:W-:-:S03]  /*0140*/  CS2R R8, SRZ ;  /* 0x0000000000087805 */ /* 0x000fc6000001ff00 */
[----:B----4-:R-:W-:-:S03]  /*0150*/  IMAD.WIDE R14, R15, 0x4, R12 ;  /* 0x000000040f0e7825 */ /* 0x010fc600078e020c */
[----:B------:R-:W2:Y:S04]  /*0160*/  @!P0 LDG.E.128 R8, desc[UR6][R24.64] ;  /* 0x0000000618088981 */ /* 0x000ea8000c1e1d00 */
[----:B------:R1:W2:Y:S01]  /*0170*/  @!P0 LDG.E.EL.128 R4, desc[UR6][R14.64] ;  /* 0x000000060e048981 */ /* 0x0002a2000c2e1d00 */
[----:B------:R-:W-:Y:S02]  /*0180*/  LOP3.LUT R16, R21, 0x4, R0, 0xfe, !PT ;  /* 0x0000000415107812 */ /* 0x000fe400078efe00 */
[----:B------:R-:W-:Y:S02]  /*0190*/  CS2R R18, SRZ ;  /* 0x0000000000127805 */ /* 0x000fe4000001ff00 */
[----:B------:R-:W-:-:S04]  /*01a0*/  LEA.HI R17, R17, R16, RZ, 0x5 ;  /* 0x0000001011117211 */ /* 0x000fc800078f28ff */
[----:B------:R-:W-:Y:S02]  /*01b0*/  LOP3.LUT R17, R17, 0xffffffe0, RZ, 0xc0, !PT ;  /* 0xffffffe011117812 */ /* 0x000fe400078ec0ff */
[----:B-1----:R-:W-:-:S03]  /*01c0*/  CS2R R14, SRZ ;  /* 0x00000000000e7805 */ /* 0x002fc6000001ff00 */
[----:B------:R-:W-:-:S04]  /*01d0*/  IMAD.IADD R17, R16, 0x1, -R17 ;  /* 0x0000000110117824 */ /* 0x000fc800078e0a11 */
[----:B------:R-:W-:Y:S01]  /*01e0*/  IMAD.WIDE R28, R17, 0x4, R12 ;  /* 0x00000004111c7825 */ /* 0x000fe200078e020c */
[----:B------:R-:W-:Y:S02]  /*01f0*/  CS2R R16, SRZ ;  /* 0x0000000000107805 */ /* 0x000fe4000001ff00 */
[----:B------:R-:W-:-:S04]  /*0200*/  CS2R R12, SRZ ;  /* 0x00000000000c7805 */ /* 0x000fc8000001ff00 */
[----:B------:R-:W3:Y:S04]  /*0210*/  @!P0 LDG.E.128 R16, desc[UR6][R24.64+0x10] ;  /* 0x0000100618108981 */ /* 0x000ee8000c1e1d00 */
[----:B------:R1:W3:Y:S01]  /*0220*/  @!P0 LDG.E.EL.128 R12, desc[UR6][R28.64] ;  /* 0x000000061c0c8981 */ /* 0x0002e2000c2e1d00 */
[----:B------:R-:W-:Y:S01]  /*0230*/  P2R R20, PR, RZ, 0x1 ;  /* 0x00000001ff147803 */ /* 0x000fe20000000000 */
[----:B------:R-:W4:Y:S01]  /*0240*/  S2UR UR5, SR_CgaCtaId ;  /* 0x00000000000579c3 */ /* 0x000f220000008800 */
[----:B------:R-:W-:Y:S02]  /*0250*/  UMOV UR4, 0x400 ;  /* 0x0000040000047882 */ /* 0x000fe40000000000 */
[----:B----4-:R-:W-:Y:S01]  /*0260*/  UPRMT UR4, UR5, 0x654, UR4 ;  /* 0x0000065405047896 */ /* 0x010fe20008000004 */
[----:B--2---:R-:W-:Y:S01]  /*0270*/  FADD R22, R4, R8 ;  /* 0x0000000804167221 */ /* 0x004fe20000000000 */
[----:B------:R-:W-:-:S04]  /*0280*/  FADD R23, R5, R9 ;  /* 0x0000000905177221 */ /* 0x000fc80000000000 */
[----:B------:R-:W-:-:S04]  /*0290*/  FSETP.GTU.AND P1, PT, R22, RZ, PT ;  /* 0x000000ff1600720b */ /* 0x000fc80003f2c000 */
[----:B------:R-:W-:Y:S01]  /*02a0*/  FSEL R4, R22, RZ, P1 ;  /* 0x000000ff16047208 */ /* 0x000fe20000800000 */
[----:B------:R-:W-:Y:S01]  /*02b0*/  FADD R27, R6, R10 ;  /* 0x0000000a061b7221 */ /* 0x000fe20000000000 */
[C---:B------:R-:W-:Y:S02]  /*02c0*/  FSETP.GTU.AND P5, PT, R23.reuse, RZ, PT ;  /* 0x000000ff1700720b */ /* 0x040fe40003fac000 */
[----:B------:R-:W-:Y:S02]  /*02d0*/  FSETP.GEU.AND P3, PT, R4, 6, PT ;  /* 0x40c000000400780b */ /* 0x000fe40003f6e000 */
[----:B------:R-:W-:Y:S02]  /*02e0*/  FSEL R5, R23, RZ, P5 ;  /* 0x000000ff17057208 */ /* 0x000fe40002800000 */
[----:B------:R-:W-:Y:S02]  /*02f0*/  FSETP.GTU.AND P0, PT, R27, RZ, PT ;  /* 0x000000ff1b00720b */ /* 0x000fe40003f0c000 */
[----:B------:R-:W-:-:S02]  /*0300*/  FSETP.GEU.AND P2, PT, R5, 6, PT ;  /* 0x40c000000500780b */ /* 0x000fc40003f4e000 */
[C---:B------:R-:W-:Y:S02]  /*0310*/  FSETP.NAN.AND P1, PT, R4.reuse, R4, PT ;  /* 0x000000040400720b */ /* 0x040fe40003f28000 */
[----:B------:R-:W-:Y:S01]  /*0320*/  FSEL R6, R27, RZ, P0 ;  /* 0x000000ff1b067208 */ /* 0x000fe20000000000 */
[----:B-1----:R-:W-:Y:S02]  /*0330*/  FADD R29, R7, R11 ;  /* 0x0000000b071d7221 */ /* 0x002fe40000000000 */
[----:B------:R-:W-:Y:S02]  /*0340*/  @P3 SEL R4, R4, 0x40c00000, P1 ;  /* 0x40c0000004043807 */ /* 0x000fe40000800000 */
[----:B------:R-:W-:Y:S02]  /*0350*/  FSETP.GEU.AND P1, PT, R6, 6, PT ;  /* 0x40c000000600780b */ /* 0x000fe40003f2e000 */
[----:B------:R-:W-:Y:S02]  /*0360*/  FSETP.NAN.AND P3, PT, R5, R5, PT ;  /* 0x000000050500720b */ /* 0x000fe40003f68000 */
[----:B------:R-:W-:-:S02]  /*0370*/  FSETP.GTU.AND P0, PT, R29, RZ, PT ;  /* 0x000000ff1d00720b */ /* 0x000fc40003f0c000 */
[----:B------:R-:W-:Y:S02]  /*0380*/  @P2 SEL R5, R5, 0x40c00000, P3 ;  /* 0x40c0000005052807 */ /* 0x000fe40001800000 */
[----:B------:R-:W-:Y:S02]  /*0390*/  FSETP.NAN.AND P2, PT, R6, R6, PT ;  /* 0x000000060600720b */ /* 0x000fe40003f48000 */
[----:B------:R-:W-:Y:S01]  /*03a0*/  FSEL R7, R29, RZ, P0 ;  /* 0x000000ff1d077208 */ /* 0x000fe20000000000 */
[----:B---3--:R-:W-:Y:S02]  /*03b0*/  FADD R24, R12, R16 ;  /* 0x000000100c187221 */ /* 0x008fe40000000000 */
[----:B------:R-:W-:Y:S02]  /*03c0*/  @P1 SEL R6, R6, 0x40c00000, P2 ;  /* 0x40c0000006061807 */ /* 0x000fe40001000000 */
[----:B------:R-:W-:Y:S02]  /*03d0*/  FSETP.GEU.AND P2, PT, R7, 6, PT ;  /* 0x40c000000700780b */ /* 0x000fe40003f4e000 */
[----:B------:R-:W-:-:S02]  /*03e0*/  FSETP.GTU.AND P4, PT, R24, RZ, PT ;  /* 0x000000ff1800720b */ /* 0x000fc40003f8c000 */
[----:B------:R-:W-:Y:S02]  /*03f0*/  FSETP.NAN.AND P1, PT, R7, R7, PT ;  /* 0x000000070700720b */ /* 0x000fe40003f28000 */
[----:B------:R-:W-:-:S07]  /*0400*/  FSEL R8, R24, RZ, P4 ;  /* 0x000000ff18087208 */ /* 0x000fce0002000000 */
[----:B------:R-:W-:Y:S02]  /*0410*/  @P2 SEL R7, R7, 0x40c00000, P1 ;  /* 0x40c0000007072807 */ /* 0x000fe40000800000 */
[C---:B------:R-:W-:Y:S01]  /*0420*/  FSETP.GEU.AND P1, PT, R8.reuse, 6, PT ;  /* 0x40c000000800780b */ /* 0x040fe20003f2e000 */
[----:B------:R-:W-:Y:S01]  /*0430*/  FADD R25, R13, R17 ;  /* 0x000000110d197221 */ /* 0x000fe20000000000 */
[----:B------:R-:W-:-:S11]  /*0440*/  FSETP.NAN.AND P2, PT, R8, R8, PT ;  /* 0x000000080800720b */ /* 0x000fd60003f48000 */
[----:B------:R-:W-:Y:S02]  /*0450*/  @P1 SEL R8, R8, 0x40c00000, P2 ;  /* 0x40c0000008081807 */ /* 0x000fe40001000000 */
[----:B------:R-:W-:-:S04]  /*0460*/  FSETP.GTU.AND P1, PT, R25, RZ, PT ;  /* 0x000000ff1900720b */ /* 0x000fc80003f2c000 */
[----:B------:R-:W-:-:S04]  /*0470*/  FSEL R9, R25, RZ, P1 ;  /* 0x000000ff19097208 */ /* 0x000fc80000800000 */
        /* <DEDUP_REMOVED lines=12> */
[C---:B------:R-:W-:Y:S02]  /*0540*/  FSETP.GEU.AND P6, PT, R11.reuse, 6, PT ;  /* 0x40c000000b00780b */ /* 0x040fe40003fce000 */
[----:B------:R-:W-:-:S11]  /*0550*/  FSETP.NAN.AND P0, PT, R11, R11, PT ;  /* 0x0000000b0b00720b */ /* 0x000fd60003f08000 */
[----:B------:R-:W-:Y:S02]  /*0560*/  @P6 SEL R11, R11, 0x40c00000, P0 ;  /* 0x40c000000b0b6807 */ /* 0x000fe40000000000 */
[----:B------:R-:W-:Y:S01]  /*0570*/  ISETP.NE.AND P0, PT, R20, RZ, PT ;  /* 0x000000ff1400720c */ /* 0x000fe20003f05270 */
[----:B------:R-:W-:Y:S01]  /*0580*/  IMAD.SHL.U32 R20, R3, 0x4, RZ ;  /* 0x0000000403147824 */ /* 0x000fe200078e00ff */
[----:B------:R-:W-:-:S05]  /*0590*/  LEA R3, R0, UR4, 0x2 ;  /* 0x0000000400037c11 */ /* 0x000fca000f8e10ff */
[----:B------:R1:W-:Y:S04]  /*05a0*/  STS.128 [R3], R4 ;  /* 0x0000000403007388 */ /* 0x0003e80000000c00 */
[----:B------:R2:W-:Y:S01]  /*05b0*/  STS.128 [R3+0x10], R8 ;  /* 0x0000100803007388 */ /* 0x0005e20000000c00 */
[----:B------:R-:W-:-:S04]  /*05c0*/  LOP3.LUT R20, R20, 0x1fc, RZ, 0xc0, !PT ;  /* 0x000001fc14147812 */ /* 0x000fc800078ec0ff */
[----:B------:R-:W-:Y:S01]  /*05d0*/  LEA R16, R20, UR4, 0x2 ;  /* 0x0000000414107c11 */ /* 0x000fe2000f8e10ff */
[----:B------:R-:W-:Y:S01]  /*05e0*/  BAR.SYNC.DEFER_BLOCKING 0x0 ;  /* 0x0000000000007b1d */ /* 0x000fe20000010000 */
[----:B------:R-:W-:-:S04]  /*05f0*/  FSETP.GTU.AND P6, PT, R29, RZ, PT ;  /* 0x000000ff1d00720b */ /* 0x000fc80003fcc000 */
[----:B------:R-:W-:-:S03]  /*0600*/  FSETP.GE.OR P6, PT, R29, 6, !P6 ;  /* 0x40c000001d00780b */ /* 0x000fc600077c6400 */
[----:B-1----:R-:W1:Y:S01]  /*0610*/  LDC.64 R4, c[0x0][0x220] ;  /* 0x00008800ff047b82 */ /* 0x002e620000000a00 */
[----:B------:R-:W-:Y:S01]  /*0620*/  FSETP.GE.OR P5, PT, R23, 6, !P5 ;  /* 0x40c000001700780b */ /* 0x000fe20006fa6400 */
[----:B------:R-:W-:Y:S01]  /*0630*/  ULDC.64 UR4, c[0x0][0x220] ;  /* 0x0000880000047ab9 */ /* 0x000fe20000000a00 */
[----:B------:R-:W-:Y:S02]  /*0640*/  SEL R29, RZ, 0x1, !P6 ;  /* 0x00000001ff1d7807 */ /* 0x000fe40007000000 */
[C---:B------:R-:W-:Y:S01]  /*0650*/  FSETP.GTU.AND P6, PT, R27.reuse, RZ, PT ;  /* 0x000000ff1b00720b */ /* 0x040fe20003fcc000 */
[----:B------:R-:W3:Y:S04]  /*0660*/  LDS.128 R12, [R16] ;  /* 0x00000000100c7984 */ /* 0x000ee80000000c00 */
[----:B------:R-:W4:Y:S01]  /*0670*/  LDS.128 R16, [R16+0x800] ;  /* 0x0008000010107984 */ /* 0x000f220000000c00 */
[----:B------:R-:W-:-:S04]  /*0680*/  FSETP.GE.OR P6, PT, R27, 6, !P6 ;  /* 0x40c000001b00780b */ /* 0x000fc800077c6400 */
[----:B------:R-:W-:Y:S02]  /*0690*/  SEL R27, RZ, 0x1, !P6 ;  /* 0x00000001ff1b7807 */ /* 0x000fe40007000000 */
[----:B------:R-:W-:-:S04]  /*06a0*/  FSETP.GTU.AND P6, PT, R22, RZ, PT ;  /* 0x000000ff1600720b */ /* 0x000fc80003fcc000 */
[----:B------:R-:W-:Y:S02]  /*06b0*/  FSETP.GE.OR P6, PT, R22, 6, !P6 ;  /* 0x40c000001600780b */ /* 0x000fe400077c6400 */
[----:B--2---:R-:W-:Y:S02]  /*06c0*/  LOP3.LUT R3, R21, R20, RZ, 0xfc, !PT ;  /* 0x0000001415037212 */ /* 0x004fe400078efcff */
[----:B------:R-:W-:Y:S02]  /*06d0*/  LOP3.LUT R0, R21, 0x200, R20, 0xfe, !PT ;  /* 0x0000020015007812 */ /* 0x000fe400078efe14 */
[----:B------:R-:W-:Y:S02]  /*06e0*/  SEL R23, RZ, 0x1, !P6 ;  /* 0x00000001ff177807 */ /* 0x000fe40007000000 */
[----:B------:R-:W-:Y:S02]  /*06f0*/  FSETP.GE.OR P6, PT, R28, 6, !P2 ;  /* 0x40c000001c00780b */ /* 0x000fe400057c6400 */
[----:B------:R-:W-:-:S02]  /*0700*/  SEL R22, RZ, 0x1, !P5 ;  /* 0x00000001ff167807 */ /* 0x000fc40006800000 */
[C---:B------:R-:W-:Y:S02]  /*0710*/  ISETP.GE.AND P2, PT, R3.reuse, 0x7c080, PT ;  /* 0x0007c0800300780c */ /* 0x040fe40003f46270 */
[----:B------:R-:W-:Y:S02]  /*0720*/  ISETP.GE.AND P5, PT, R0, 0x7c080, PT ;  /* 0x0007c0800000780c */ /* 0x000fe40003fa6270 */
[----:B------:R-:W-:Y:S02]  /*0730*/  FSETP.GE.OR P3, PT, R26, 6, !P3 ;  /* 0x40c000001a00780b */ /* 0x000fe40005f66400 */
[----:B------:R-:W-:Y:S02]  /*0740*/  SEL R8, RZ, 0x1, !P6 ;  /* 0x00000001ff087807 */ /* 0x000fe40007000000 */
[----:B------:R-:W-:Y:S02]  /*0750*/  SHF.R.S32.HI R10, RZ, 0x1f, R21 ;  /* 0x0000001fff0a7819 */ /* 0x000fe40000011415 */
[----:B------:R-:W-:-:S02]  /*0760*/  LEA R6, P6, R3, UR4, 0x2 ;  /* 0x0000000403067c11 */ /* 0x000fc4000f8c10ff */
[----:B------:R-:W-:Y:S02]  /*0770*/  FSETP.GE.OR P1, PT, R25, 6, !P1 ;  /* 0x40c000001900780b */ /* 0x000fe40004f26400 */
[----:B------:R-:W-:Y:S02]  /*0780*/  FSETP.GE.OR P4, PT, R24, 6, !P4 ;  /* 0x40c000001800780b */ /* 0x000fe40006786400 */
[----:B------:R-:W-:Y:S01]  /*0790*/  SEL R9, RZ, 0x1, !P3 ;  /* 0x00000001ff097807 */ /* 0x000fe20005800000 */
[C---:B-1----:R-:W-:Y:S01]  /*07a0*/  IMAD.WIDE R4, R3.reuse, 0x4, R4 ;  /* 0x0000000403047825 */ /* 0x042fe200078e0204 */
[----:B------:R-:W-:Y:S01]  /*07b0*/  LEA.HI.X R7, R3, UR5, R10, 0x2, P6 ;  /* 0x0000000503077c11 */ /* 0x000fe2000b0f140a */
[----:B------:R-:W-:Y:S01]  /*07c0*/  ULDC.64 UR4, c[0x0][0x228] ;  /* 0x00008a0000047ab9 */ /* 0x000fe20000000a00 */
[----:B------:R-:W-:Y:S02]  /*07d0*/  SEL R10, RZ, 0x1, !P1 ;  /* 0x00000001ff0a7807 */ /* 0x000fe40004800000 */
[----:B------:R-:W-:-:S02]  /*07e0*/  SEL R11, RZ, 0x1, !P4 ;  /* 0x00000001ff0b7807 */ /* 0x000fc40006000000 */
[----:B------:R-:W-:Y:S02]  /*07f0*/  PRMT R3, R9, 0x3340, R8 ;  /* 0x0000334009037816 */ /* 0x000fe40000000008 */
[----:B------:R-:W-:Y:S01]  /*0800*/  IADD3 R8, P1, R2, UR4, RZ ;  /* 0x0000000402087c10 */ /* 0x000fe2000ff3e0ff */
[----:B---3--:R1:W-:Y:S01]  /*0810*/  @!P2 STG.E.128 desc[UR6][R4.64], R12 ;  /* 0x0000000c0400a986 */ /* 0x0083e2000c101d06 */
[----:B------:R-:W-:Y:S02]  /*0820*/  PRMT R27, R27, 0x3340, R29 ;  /* 0x000033401b1b7816 */ /* 0x000fe4000000001d */
[----:B------:R-:W-:Y:S01]  /*0830*/  PRMT R0, R23, 0x3340, R22 ;  /* 0x0000334017007816 */ /* 0x000fe20000000016 */
[----:B----4-:R1:W-:Y:S01]  /*0840*/  @!P5 STG.E.128 desc[UR6][R6.64+0x800], R16 ;  /* 0x000800100600d986 */ /* 0x0103e2000c101d06 */
[----:B------:R-:W-:Y:S02]  /*0850*/  PRMT R10, R11, 0x3340, R10 ;  /* 0x000033400b0a7816 */ /* 0x000fe4000000000a */
[----:B------:R-:W-:-:S02]  /*0860*/  LEA.HI.X.SX32 R9, R2, UR5, 0x1, P1 ;  /* 0x0000000502097c11 */ /* 0x000fc400088f0eff */
[----:B------:R-:W-:Y:S02]  /*0870*/  PRMT R2, R0, 0x5410, R27 ;  /* 0x0000541000027816 */ /* 0x000fe4000000001b */
[----:B------:R-:W-:Y:S01]  /*0880*/  PRMT R3, R10, 0x5410, R3 ;  /* 0x000054100a037816 */ /* 0x000fe20000000003 */
[----:B------:R-:W-:Y:S06]  /*0890*/  @P0 EXIT ;  /* 0x000000000000094d */ /* 0x000fec0003800000 */
[----:B------:R-:W-:Y:S01]  /*08a0*/  STG.E.64 desc[UR6][R8.64], R2 ;  /* 0x0000000208007986 */ /* 0x000fe2000c101b06 */
[----:B------:R-:W-:Y:S05]  /*08b0*/  EXIT ;  /* 0x000000000000794d */ /* 0x000fea0003800000 */
.L_x_0:
[----:B------:R-:W-:-:S00]  /*08c0*/  BRA `(.L_x_0) ;  /* 0xfffffffc00fc7947 */ /* 0x000fc0000383ffff */
[----:B------:R-:W-:-:S00]  /*08d0*/  NOP ;  /* 0x0000000000007918 */ /* 0x000fc00000000000 */
        /* <DEDUP_REMOVED lines=10> */
.L_x_1:


//--------------------- .nv.shared.triton_poi_fused_convolution_hardtanh_hardtanh_backward_13 --------------------------
	.section	.nv.shared.triton_poi_fused_convolution_hardtanh_hardtanh_backward_13,"aw",@nobits
	.sectionflags	@""
	.align	16
	.zero		1024


//--------------------- .nv.constant0.triton_poi_fused_convolution_hardtanh_hardtanh_backward_13 --------------------------
	.section	.nv.constant0.triton_poi_fused_convolution_hardtanh_hardtanh_backward_13,"a",@progbits
	.sectionflags	@""
	.align	4
.nv.constant0.triton_poi_fused_convolution_hardtanh_hardtanh_backward_13:
	.zero		564
